//
// Generated by NVIDIA NVVM Compiler
//
// Compiler Build ID: CL-36424714
// Cuda compilation tools, release 13.0, V13.0.88
// Based on NVVM 20.0.0
//

.version 9.0
.target sm_100
.address_size 64

	// .globl	_Z14addTest_kernelPdS_S_di

.visible .entry _Z14addTest_kernelPdS_S_di(
	.param .u64 .ptr .align 1 _Z14addTest_kernelPdS_S_di_param_0,
	.param .u64 .ptr .align 1 _Z14addTest_kernelPdS_S_di_param_1,
	.param .u64 .ptr .align 1 _Z14addTest_kernelPdS_S_di_param_2,
	.param .f64 _Z14addTest_kernelPdS_S_di_param_3,
	.param .u32 _Z14addTest_kernelPdS_S_di_param_4
)
{
	.reg .pred 	%p<2>;
	.reg .b32 	%r<6>;
	.reg .b64 	%rd<11>;
	.reg .b64 	%fd<11>;

	ld.param.u64 	%rd1, [_Z14addTest_kernelPdS_S_di_param_0];
	ld.param.u64 	%rd2, [_Z14addTest_kernelPdS_S_di_param_1];
	ld.param.u64 	%rd3, [_Z14addTest_kernelPdS_S_di_param_2];
	ld.param.f64 	%fd1, [_Z14addTest_kernelPdS_S_di_param_3];
	ld.param.u32 	%r2, [_Z14addTest_kernelPdS_S_di_param_4];
	mov.u32 	%r3, %tid.x;
	mov.u32 	%r4, %ntid.x;
	mov.u32 	%r5, %ctaid.x;
	mad.lo.s32 	%r1, %r3, %r4, %r5;
	setp.ge.s32 	%p1, %r1, %r2;
	@%p1 bra 	$L__BB0_2;
	cvta.to.global.u64 	%rd4, %rd1;
	cvta.to.global.u64 	%rd5, %rd2;
	cvta.to.global.u64 	%rd6, %rd3;
	mul.wide.s32 	%rd7, %r1, 8;
	add.s64 	%rd8, %rd4, %rd7;
	ld.global.f64 	%fd2, [%rd8];
	mul.f64 	%fd3, %fd1, 0d3FF8000000000000;
	add.s64 	%rd9, %rd5, %rd7;
	ld.global.f64 	%fd4, [%rd9];
	mul.f64 	%fd5, %fd3, %fd4;
	fma.rn.f64 	%fd6, %fd1, %fd2, %fd5;
	mul.f64 	%fd7, %fd1, 0d3FE999999999999A;
	fma.rn.f64 	%fd8, %fd1, %fd7, %fd6;
	add.s64 	%rd10, %rd6, %rd7;
	ld.global.f64 	%fd9, [%rd10];
	add.f64 	%fd10, %fd9, %fd8;
	st.global.f64 	[%rd10], %fd10;
$L__BB0_2:
	ret;

}


// ===== COMPILED SASS (sm_100) =====

	.target	sm_100

	.elftype	@"ET_EXEC"


//--------------------- .note.nv.tkinfo           --------------------------
	.section	.note.nv.tkinfo,"",@"SHT_NOTE"
	.sectionflags	@"SHF_NOTE_NV_TKINFO"
	.tkinfo
        /*0018*/ 	.word	0x00000002
        /*0030*/ 	.string	""
        /*0030*/ 	.string	"ptxas"
        /*0030*/ 	.string	"Cuda compilation tools, release 13.0, V13.0.88"
        /*0030*/ 	.string	"Build cuda_13.0.r13.0/compiler.36424714_0"
        /*0030*/ 	.string	"-arch sm_100 -m 64 "



//--------------------- .note.nv.cuinfo           --------------------------
	.section	.note.nv.cuinfo,"",@"SHT_NOTE"
	.sectionflags	@"SHF_NOTE_NV_CUINFO"
        /*0018*/ 	.short	0x0002
        /*001a*/ 	.short	0x0064
        /*001c*/ 	.short	0x0082
	.zero		2


//--------------------- .nv.info                  --------------------------
	.section	.nv.info,"",@"SHT_CUDA_INFO"
	.align	4


	//----- nvinfo : EIATTR_REGCOUNT
	.align		4
        /*0000*/ 	.byte	0x04, 0x2f
        /*0002*/ 	.short	(.L_1 - .L_0)
	.align		4
.L_0:
        /*0004*/ 	.word	index@(_Z14addTest_kernelPdS_S_di)
        /*0008*/ 	.word	0x00000012


	//----- nvinfo : EIATTR_FRAME_SIZE
	.align		4
.L_1:
        /*000c*/ 	.byte	0x04, 0x11
        /*000e*/ 	.short	(.L_3 - .L_2)
	.align		4
.L_2:
        /*0010*/ 	.word	index@(_Z14addTest_kernelPdS_S_di)
        /*0014*/ 	.word	0x00000000


	//----- nvinfo : EIATTR_MIN_STACK_SIZE
	.align		4
.L_3:
        /*0018*/ 	.byte	0x04, 0x12
        /*001a*/ 	.short	(.L_5 - .L_4)
	.align		4
.L_4:
        /*001c*/ 	.word	index@(_Z14addTest_kernelPdS_S_di)
        /*0020*/ 	.word	0x00000000
.L_5:


//--------------------- .nv.compat                --------------------------
	.section	.nv.compat,"",@"SHT_CUDA_COMPAT_INFO"
	.align	4
        /*0000*/ 	.byte	0x02, 0x09, 0x00, 0x00, 0x02, 0x02, 0x01, 0x00, 0x02, 0x05, 0x05, 0x00, 0x03, 0x07, 0x01, 0x01
        /*0010*/ 	.byte	0x02, 0x03, 0x00, 0x00, 0x02, 0x06, 0x01, 0x00, 0x04, 0x0b, 0x08, 0x00, 0x01, 0x00, 0x00, 0x00
        /*0020*/ 	.byte	0x00, 0x00, 0x00, 0x00


//--------------------- .nv.info._Z14addTest_kernelPdS_S_di --------------------------
	.section	.nv.info._Z14addTest_kernelPdS_S_di,"",@"SHT_CUDA_INFO"
	.sectionflags	@""
	.align	4


	//----- nvinfo : EIATTR_CUDA_API_VERSION
	.align		4
        /*0000*/ 	.byte	0x04, 0x37
        /*0002*/ 	.short	(.L_7 - .L_6)
.L_6:
        /*0004*/ 	.word	0x00000082


	//----- nvinfo : EIATTR_KPARAM_INFO
	.align		4
.L_7:
        /*0008*/ 	.byte	0x04, 0x17
        /*000a*/ 	.short	(.L_9 - .L_8)
.L_8:
        /*000c*/ 	.word	0x00000000
        /*0010*/ 	.short	0x0004
        /*0012*/ 	.short	0x0020
        /*0014*/ 	.byte	0x00, 0xf0, 0x11, 0x00


	//----- nvinfo : EIATTR_KPARAM_INFO
	.align		4
.L_9:
        /*0018*/ 	.byte	0x04, 0x17
        /*001a*/ 	.short	(.L_11 - .L_10)
.L_10:
        /*001c*/ 	.word	0x00000000
        /*0020*/ 	.short	0x0003
        /*0022*/ 	.short	0x0018
        /*0024*/ 	.byte	0x00, 0xf0, 0x21, 0x00


	//----- nvinfo : EIATTR_KPARAM_INFO
	.align		4
.L_11:
        /*0028*/ 	.byte	0x04, 0x17
        /*002a*/ 	.short	(.L_13 - .L_12)
.L_12:
        /*002c*/ 	.word	0x00000000
        /*0030*/ 	.short	0x0002
        /*0032*/ 	.short	0x0010
        /*0034*/ 	.byte	0x00, 0xf5, 0x21, 0x00


	//----- nvinfo : EIATTR_KPARAM_INFO
	.align		4
.L_13:
        /*0038*/ 	.byte	0x04, 0x17
        /*003a*/ 	.short	(.L_15 - .L_14)
.L_14:
        /*003c*/ 	.word	0x00000000
        /*0040*/ 	.short	0x0001
        /*0042*/ 	.short	0x0008
        /*0044*/ 	.byte	0x00, 0xf5, 0x21, 0x00


	//----- nvinfo : EIATTR_KPARAM_INFO
	.align		4
.L_15:
        /*0048*/ 	.byte	0x04, 0x17
        /*004a*/ 	.short	(.L_17 - .L_16)
.L_16:
        /*004c*/ 	.word	0x00000000
        /*0050*/ 	.short	0x0000
        /*0052*/ 	.short	0x0000
        /*0054*/ 	.byte	0x00, 0xf5, 0x21, 0x00


	//----- nvinfo : EIATTR_SPARSE_MMA_MASK
	.align		4
.L_17:
        /*0058*/ 	.byte	0x03, 0x50
        /*005a*/ 	.short	0x0000


	//----- nvinfo : EIATTR_MAXREG_COUNT
	.align		4
        /*005c*/ 	.byte	0x03, 0x1b
        /*005e*/ 	.short	0x00ff


	//----- nvinfo : EIATTR_MERCURY_ISA_VERSION
	.align		4
        /*0060*/ 	.byte	0x03, 0x5f
        /*0062*/ 	.short	0x0101


	//----- nvinfo : EIATTR_VRC_CTA_INIT_COUNT
	.align		4
        /*0064*/ 	.byte	0x02, 0x4a
	.zero		1
	.zero		1


	//----- nvinfo : EIATTR_EXIT_INSTR_OFFSETS
	.align		4
        /*0068*/ 	.byte	0x04, 0x1c
        /*006a*/ 	.short	(.L_19 - .L_18)


	//   ....[0]....
.L_18:
        /*006c*/ 	.word	0x00000070


	//   ....[1]....
        /*0070*/ 	.word	0x000001c0


	//----- nvinfo : EIATTR_CBANK_PARAM_SIZE
	.align		4
.L_19:
        /*0074*/ 	.byte	0x03, 0x19
        /*0076*/ 	.short	0x0024


	//----- nvinfo : EIATTR_PARAM_CBANK
	.align		4
        /*0078*/ 	.byte	0x04, 0x0a
        /*007a*/ 	.short	(.L_21 - .L_20)
	.align		4
.L_20:
        /*007c*/ 	.word	index@(.nv.constant0._Z14addTest_kernelPdS_S_di)
        /*0080*/ 	.short	0x0380
        /*0082*/ 	.short	0x0024


	//----- nvinfo : EIATTR_SW_WAR
	.align		4
.L_21:
        /*0084*/ 	.byte	0x04, 0x36
        /*0086*/ 	.short	(.L_23 - .L_22)
.L_22:
        /*0088*/ 	.word	0x00000008
.L_23:


//--------------------- .nv.callgraph             --------------------------
	.section	.nv.callgraph,"",@"SHT_CUDA_CALLGRAPH"
	.align	4
	.sectionentsize	8
	.align		4
        /*0000*/ 	.word	0x00000000
	.align		4
        /*0004*/ 	.word	0xffffffff
	.align		4
        /*0008*/ 	.word	0x00000000
	.align		4
        /*000c*/ 	.word	0xfffffffe
	.align		4
        /*0010*/ 	.word	0x00000000
	.align		4
        /*0014*/ 	.word	0xfffffffd
	.align		4
        /*0018*/ 	.word	0x00000000
	.align		4
        /*001c*/ 	.word	0xfffffffc


//--------------------- .text._Z14addTest_kernelPdS_S_di --------------------------
	.section	.text._Z14addTest_kernelPdS_S_di,"ax",@progbits
	.align	128
        .global         _Z14addTest_kernelPdS_S_di
        .type           _Z14addTest_kernelPdS_S_di,@function
        .size           _Z14addTest_kernelPdS_S_di,(.L_x_1 - _Z14addTest_kernelPdS_S_di)
        .other          _Z14addTest_kernelPdS_S_di,@"STO_CUDA_ENTRY STV_DEFAULT"
_Z14addTest_kernelPdS_S_di:
.text._Z14addTest_kernelPdS_S_di:
[----:B------:R-:W-:Y:S01]  /*0000*/  LDC R1, c[0x0][0x37c] ;  /* 0x0000df00ff017b82 */ /* 0x000fe20000000800 */
[----:B------:R-:W0:Y:S01]  /*0010*/  S2R R5, SR_TID.X ;  /* 0x0000000000057919 */ /* 0x000e220000002100 */
[----:B------:R-:W0:Y:S01]  /*0020*/  LDCU UR4, c[0x0][0x360] ;  /* 0x00006c00ff0477ac */ /* 0x000e220008000800 */
[----:B------:R-:W0:Y:S01]  /*0030*/  S2R R0, SR_CTAID.X ;  /* 0x0000000000007919 */ /* 0x000e220000002500 */
[----:B------:R-:W1:Y:S01]  /*0040*/  LDCU UR5, c[0x0][0x3a0] ;  /* 0x00007400ff0577ac */ /* 0x000e620008000800 */
[----:B0-----:R-:W-:-:S05]  /*0050*/  IMAD R5, R5, UR4, R0 ;  /* 0x0000000405057c24 */ /* 0x001fca000f8e0200 */
[----:B-1----:R-:W-:-:S13]  /*0060*/  ISETP.GE.AND P0, PT, R5, UR5, PT ;  /* 0x0000000505007c0c */ /* 0x002fda000bf06270 */
[----:B------:R-:W-:Y:S05]  /*0070*/  @P0 EXIT ;  /* 0x000000000000094d */ /* 0x000fea0003800000 */
[----:B------:R-:W0:Y:S01]  /*0080*/  LDC.64 R6, c[0x0][0x388] ;  /* 0x0000e200ff067b82 */ /* 0x000e220000000a00 */
[----:B------:R-:W1:Y:S07]  /*0090*/  LDCU.64 UR4, c[0x0][0x358] ;  /* 0x00006b00ff0477ac */ /* 0x000e6e0008000a00 */
[----:B------:R-:W2:Y:S08]  /*00a0*/  LDC.64 R2, c[0x0][0x380] ;  /* 0x0000e000ff027b82 */ /* 0x000eb00000000a00 */
[----:B------:R-:W3:Y:S01]  /*00b0*/  LDC.64 R10, c[0x0][0x390] ;  /* 0x0000e400ff0a7b82 */ /* 0x000ee20000000a00 */
[----:B0-----:R-:W-:-:S07]  /*00c0*/  IMAD.WIDE R6, R5, 0x8, R6 ;  /* 0x0000000805067825 */ /* 0x001fce00078e0206 */
[----:B------:R-:W0:Y:S01]  /*00d0*/  LDC.64 R14, c[0x0][0x398] ;  /* 0x0000e600ff0e7b82 */ /* 0x000e220000000a00 */
[----:B-1----:R-:W4:Y:S01]  /*00e0*/  LDG.E.64 R6, desc[UR4][R6.64] ;  /* 0x0000000406067981 */ /* 0x002f22000c1e1b00 */
[----:B--2---:R-:W-:-:S06]  /*00f0*/  IMAD.WIDE R2, R5, 0x8, R2 ;  /* 0x0000000805027825 */ /* 0x004fcc00078e0202 */
[----:B------:R-:W2:Y:S01]  /*0100*/  LDG.E.64 R2, desc[UR4][R2.64] ;  /* 0x0000000402027981 */ /* 0x000ea2000c1e1b00 */
[----:B---3--:R-:W-:-:S05]  /*0110*/  IMAD.WIDE R10, R5, 0x8, R10 ;  /* 0x00000008050a7825 */ /* 0x008fca00078e020a */
[----:B------:R-:W3:Y:S01]  /*0120*/  LDG.E.64 R12, desc[UR4][R10.64] ;  /* 0x000000040a0c7981 */ /* 0x000ee2000c1e1b00 */
[----:B------:R-:W-:Y:S01]  /*0130*/  UMOV UR6, 0x9999999a ;  /* 0x9999999a00067882 */ /* 0x000fe20000000000 */
[----:B------:R-:W-:Y:S01]  /*0140*/  UMOV UR7, 0x3fe99999 ;  /* 0x3fe9999900077882 */ /* 0x000fe20000000000 */
[C---:B0-----:R-:W-:Y:S02]  /*0150*/  DMUL R4, R14.reuse, 1.5 ;  /* 0x3ff800000e047828 */ /* 0x041fe40000000000 */
[----:B------:R-:W-:-:S06]  /*0160*/  DMUL R8, R14, UR6 ;  /* 0x000000060e087c28 */ /* 0x000fcc0008000000 */
[----:B----4-:R-:W-:-:S08]  /*0170*/  DMUL R4, R4, R6 ;  /* 0x0000000604047228 */ /* 0x010fd00000000000 */
[----:B--2---:R-:W-:-:S08]  /*0180*/  DFMA R4, R2, R14, R4 ;  /* 0x0000000e0204722b */ /* 0x004fd00000000004 */
[----:B------:R-:W-:-:S08]  /*0190*/  DFMA R4, R8, R14, R4 ;  /* 0x0000000e0804722b */ /* 0x000fd00000000004 */
[----:B---3--:R-:W-:-:S07]  /*01a0*/  DADD R4, R4, R12 ;  /* 0x0000000004047229 */ /* 0x008fce000000000c */
[----:B------:R-:W-:Y:S01]  /*01b0*/  STG.E.64 desc[UR4][R10.64], R4 ;  /* 0x000000040a007986 */ /* 0x000fe2000c101b04 */
[----:B------:R-:W-:Y:S05]  /*01c0*/  EXIT ;  /* 0x000000000000794d */ /* 0x000fea0003800000 */
.L_x_0:
[----:B------:R-:W-:-:S00]  /*01d0*/  BRA `(.L_x_0) ;  /* 0xfffffffc00fc7947 */ /* 0x000fc0000383ffff */
[----:B------:R-:W-:-:S00]  /*01e0*/  NOP ;  /* 0x0000000000007918 */ /* 0x000fc00000000000 */
        /* <DEDUP_REMOVED lines=9> */
.L_x_1:


//--------------------- .nv.shared.reserved.0     --------------------------
	.section	.nv.shared.reserved.0,"aw",@nobits
	.weak		__nv_reservedSMEM_offset_0_alias
	.size		__nv_reservedSMEM_offset_0_alias, 0, 64
	.other		__nv_reservedSMEM_offset_0_alias,@"STO_CUDA_RESERVED_SHARED STV_DEFAULT"
__nv_reservedSMEM_offset_0_alias:
	.zero		0
	.zero		64


//--------------------- .nv.constant0._Z14addTest_kernelPdS_S_di --------------------------
	.section	.nv.constant0._Z14addTest_kernelPdS_S_di,"a",@progbits
	.sectionflags	@""
	.align	4
.nv.constant0._Z14addTest_kernelPdS_S_di:
	.zero		932


//--------------------- SYMBOLS --------------------------

	.type		.nv.reservedSmem.offset0,@object
	.size		.nv.reservedSmem.offset0,0x4
